//
// Generated by NVIDIA NVVM Compiler
//
// Compiler Build ID: CL-36424714
// Cuda compilation tools, release 13.0, V13.0.88
// Based on NVVM 20.0.0
//

.version 9.0
.target sm_100
.address_size 64

	// .globl	_Z9matrixAddPfS_S_i

.visible .entry _Z9matrixAddPfS_S_i(
	.param .u64 .ptr .align 1 _Z9matrixAddPfS_S_i_param_0,
	.param .u64 .ptr .align 1 _Z9matrixAddPfS_S_i_param_1,
	.param .u64 .ptr .align 1 _Z9matrixAddPfS_S_i_param_2,
	.param .u32 _Z9matrixAddPfS_S_i_param_3
)
{
	.reg .pred 	%p<10>;
	.reg .b32 	%r<28>;
	.reg .b32 	%f<88>;
	.reg .b64 	%rd<56>;

	ld.param.u64 	%rd22, [_Z9matrixAddPfS_S_i_param_0];
	ld.param.u64 	%rd23, [_Z9matrixAddPfS_S_i_param_1];
	ld.param.u64 	%rd24, [_Z9matrixAddPfS_S_i_param_2];
	ld.param.u32 	%r17, [_Z9matrixAddPfS_S_i_param_3];
	cvta.to.global.u64 	%rd1, %rd24;
	cvta.to.global.u64 	%rd2, %rd23;
	cvta.to.global.u64 	%rd3, %rd22;
	setp.lt.s32 	%p1, %r17, 1;
	@%p1 bra 	$L__BB0_13;
	mov.u32 	%r19, %tid.x;
	mul.lo.s32 	%r1, %r17, %r19;
	and.b32  	%r2, %r17, 15;
	setp.lt.u32 	%p2, %r17, 16;
	mov.b32 	%r25, 0;
	@%p2 bra 	$L__BB0_4;
	and.b32  	%r25, %r17, 2147483632;
	neg.s32 	%r23, %r25;
	mul.wide.u32 	%rd25, %r1, 4;
	add.s64 	%rd26, %rd25, 32;
	add.s64 	%rd52, %rd1, %rd26;
	add.s64 	%rd51, %rd2, %rd26;
	add.s64 	%rd50, %rd3, %rd26;
$L__BB0_3:
	.pragma "nounroll";
	ld.global.f32 	%f1, [%rd50+-32];
	ld.global.f32 	%f2, [%rd51+-32];
	add.f32 	%f3, %f1, %f2;
	st.global.f32 	[%rd52+-32], %f3;
	ld.global.f32 	%f4, [%rd50+-28];
	ld.global.f32 	%f5, [%rd51+-28];
	add.f32 	%f6, %f4, %f5;
	st.global.f32 	[%rd52+-28], %f6;
	ld.global.f32 	%f7, [%rd50+-24];
	ld.global.f32 	%f8, [%rd51+-24];
	add.f32 	%f9, %f7, %f8;
	st.global.f32 	[%rd52+-24], %f9;
	ld.global.f32 	%f10, [%rd50+-20];
	ld.global.f32 	%f11, [%rd51+-20];
	add.f32 	%f12, %f10, %f11;
	st.global.f32 	[%rd52+-20], %f12;
	ld.global.f32 	%f13, [%rd50+-16];
	ld.global.f32 	%f14, [%rd51+-16];
	add.f32 	%f15, %f13, %f14;
	st.global.f32 	[%rd52+-16], %f15;
	ld.global.f32 	%f16, [%rd50+-12];
	ld.global.f32 	%f17, [%rd51+-12];
	add.f32 	%f18, %f16, %f17;
	st.global.f32 	[%rd52+-12], %f18;
	ld.global.f32 	%f19, [%rd50+-8];
	ld.global.f32 	%f20, [%rd51+-8];
	add.f32 	%f21, %f19, %f20;
	st.global.f32 	[%rd52+-8], %f21;
	ld.global.f32 	%f22, [%rd50+-4];
	ld.global.f32 	%f23, [%rd51+-4];
	add.f32 	%f24, %f22, %f23;
	st.global.f32 	[%rd52+-4], %f24;
	ld.global.f32 	%f25, [%rd50];
	ld.global.f32 	%f26, [%rd51];
	add.f32 	%f27, %f25, %f26;
	st.global.f32 	[%rd52], %f27;
	ld.global.f32 	%f28, [%rd50+4];
	ld.global.f32 	%f29, [%rd51+4];
	add.f32 	%f30, %f28, %f29;
	st.global.f32 	[%rd52+4], %f30;
	ld.global.f32 	%f31, [%rd50+8];
	ld.global.f32 	%f32, [%rd51+8];
	add.f32 	%f33, %f31, %f32;
	st.global.f32 	[%rd52+8], %f33;
	ld.global.f32 	%f34, [%rd50+12];
	ld.global.f32 	%f35, [%rd51+12];
	add.f32 	%f36, %f34, %f35;
	st.global.f32 	[%rd52+12], %f36;
	ld.global.f32 	%f37, [%rd50+16];
	ld.global.f32 	%f38, [%rd51+16];
	add.f32 	%f39, %f37, %f38;
	st.global.f32 	[%rd52+16], %f39;
	ld.global.f32 	%f40, [%rd50+20];
	ld.global.f32 	%f41, [%rd51+20];
	add.f32 	%f42, %f40, %f41;
	st.global.f32 	[%rd52+20], %f42;
	ld.global.f32 	%f43, [%rd50+24];
	ld.global.f32 	%f44, [%rd51+24];
	add.f32 	%f45, %f43, %f44;
	st.global.f32 	[%rd52+24], %f45;
	ld.global.f32 	%f46, [%rd50+28];
	ld.global.f32 	%f47, [%rd51+28];
	add.f32 	%f48, %f46, %f47;
	st.global.f32 	[%rd52+28], %f48;
	add.s32 	%r23, %r23, 16;
	add.s64 	%rd52, %rd52, 64;
	add.s64 	%rd51, %rd51, 64;
	add.s64 	%rd50, %rd50, 64;
	setp.ne.s32 	%p3, %r23, 0;
	@%p3 bra 	$L__BB0_3;
$L__BB0_4:
	setp.eq.s32 	%p4, %r2, 0;
	@%p4 bra 	$L__BB0_13;
	and.b32  	%r8, %r17, 7;
	setp.lt.u32 	%p5, %r2, 8;
	@%p5 bra 	$L__BB0_7;
	add.s32 	%r20, %r25, %r1;
	mul.wide.u32 	%rd27, %r20, 4;
	add.s64 	%rd28, %rd3, %rd27;
	ld.global.f32 	%f49, [%rd28];
	add.s64 	%rd29, %rd2, %rd27;
	ld.global.f32 	%f50, [%rd29];
	add.f32 	%f51, %f49, %f50;
	add.s64 	%rd30, %rd1, %rd27;
	st.global.f32 	[%rd30], %f51;
	cvt.u64.u32 	%rd31, %r1;
	cvt.u64.u32 	%rd32, %r25;
	add.s64 	%rd33, %rd32, %rd31;
	shl.b64 	%rd34, %rd33, 2;
	add.s64 	%rd35, %rd3, %rd34;
	ld.global.f32 	%f52, [%rd35+4];
	add.s64 	%rd36, %rd2, %rd34;
	ld.global.f32 	%f53, [%rd36+4];
	add.f32 	%f54, %f52, %f53;
	add.s64 	%rd37, %rd1, %rd34;
	st.global.f32 	[%rd37+4], %f54;
	ld.global.f32 	%f55, [%rd35+8];
	ld.global.f32 	%f56, [%rd36+8];
	add.f32 	%f57, %f55, %f56;
	st.global.f32 	[%rd37+8], %f57;
	ld.global.f32 	%f58, [%rd35+12];
	ld.global.f32 	%f59, [%rd36+12];
	add.f32 	%f60, %f58, %f59;
	st.global.f32 	[%rd37+12], %f60;
	ld.global.f32 	%f61, [%rd35+16];
	ld.global.f32 	%f62, [%rd36+16];
	add.f32 	%f63, %f61, %f62;
	st.global.f32 	[%rd37+16], %f63;
	ld.global.f32 	%f64, [%rd35+20];
	ld.global.f32 	%f65, [%rd36+20];
	add.f32 	%f66, %f64, %f65;
	st.global.f32 	[%rd37+20], %f66;
	ld.global.f32 	%f67, [%rd35+24];
	ld.global.f32 	%f68, [%rd36+24];
	add.f32 	%f69, %f67, %f68;
	st.global.f32 	[%rd37+24], %f69;
	ld.global.f32 	%f70, [%rd35+28];
	ld.global.f32 	%f71, [%rd36+28];
	add.f32 	%f72, %f70, %f71;
	st.global.f32 	[%rd37+28], %f72;
	add.s32 	%r25, %r25, 8;
$L__BB0_7:
	setp.eq.s32 	%p6, %r8, 0;
	@%p6 bra 	$L__BB0_13;
	and.b32  	%r11, %r17, 3;
	setp.lt.u32 	%p7, %r8, 4;
	@%p7 bra 	$L__BB0_10;
	add.s32 	%r21, %r25, %r1;
	mul.wide.u32 	%rd38, %r21, 4;
	add.s64 	%rd39, %rd3, %rd38;
	ld.global.f32 	%f73, [%rd39];
	add.s64 	%rd40, %rd2, %rd38;
	ld.global.f32 	%f74, [%rd40];
	add.f32 	%f75, %f73, %f74;
	add.s64 	%rd41, %rd1, %rd38;
	st.global.f32 	[%rd41], %f75;
	cvt.u64.u32 	%rd42, %r1;
	cvt.u64.u32 	%rd43, %r25;
	add.s64 	%rd44, %rd43, %rd42;
	shl.b64 	%rd45, %rd44, 2;
	add.s64 	%rd46, %rd3, %rd45;
	ld.global.f32 	%f76, [%rd46+4];
	add.s64 	%rd47, %rd2, %rd45;
	ld.global.f32 	%f77, [%rd47+4];
	add.f32 	%f78, %f76, %f77;
	add.s64 	%rd48, %rd1, %rd45;
	st.global.f32 	[%rd48+4], %f78;
	ld.global.f32 	%f79, [%rd46+8];
	ld.global.f32 	%f80, [%rd47+8];
	add.f32 	%f81, %f79, %f80;
	st.global.f32 	[%rd48+8], %f81;
	ld.global.f32 	%f82, [%rd46+12];
	ld.global.f32 	%f83, [%rd47+12];
	add.f32 	%f84, %f82, %f83;
	st.global.f32 	[%rd48+12], %f84;
	add.s32 	%r25, %r25, 4;
$L__BB0_10:
	setp.eq.s32 	%p8, %r11, 0;
	@%p8 bra 	$L__BB0_13;
	add.s32 	%r22, %r25, %r1;
	mul.wide.u32 	%rd49, %r22, 4;
	add.s64 	%rd55, %rd1, %rd49;
	add.s64 	%rd54, %rd2, %rd49;
	add.s64 	%rd53, %rd3, %rd49;
	neg.s32 	%r27, %r11;
$L__BB0_12:
	.pragma "nounroll";
	ld.global.f32 	%f85, [%rd53];
	ld.global.f32 	%f86, [%rd54];
	add.f32 	%f87, %f85, %f86;
	st.global.f32 	[%rd55], %f87;
	add.s64 	%rd55, %rd55, 4;
	add.s64 	%rd54, %rd54, 4;
	add.s64 	%rd53, %rd53, 4;
	add.s32 	%r27, %r27, 1;
	setp.ne.s32 	%p9, %r27, 0;
	@%p9 bra 	$L__BB0_12;
$L__BB0_13:
	ret;

}


// ===== COMPILED SASS (sm_100) =====

	.target	sm_100

	.elftype	@"ET_EXEC"


//--------------------- .note.nv.tkinfo           --------------------------
	.section	.note.nv.tkinfo,"",@"SHT_NOTE"
	.sectionflags	@"SHF_NOTE_NV_TKINFO"
	.tkinfo
        /*0018*/ 	.word	0x00000002
        /*0030*/ 	.string	""
        /*0030*/ 	.string	"ptxas"
        /*0030*/ 	.string	"Cuda compilation tools, release 13.0, V13.0.88"
        /*0030*/ 	.string	"Build cuda_13.0.r13.0/compiler.36424714_0"
        /*0030*/ 	.string	"-arch sm_100 -m 64 "



//--------------------- .note.nv.cuinfo           --------------------------
	.section	.note.nv.cuinfo,"",@"SHT_NOTE"
	.sectionflags	@"SHF_NOTE_NV_CUINFO"
        /*0018*/ 	.short	0x0002
        /*001a*/ 	.short	0x0064
        /*001c*/ 	.short	0x0082
	.zero		2


//--------------------- .nv.info                  --------------------------
	.section	.nv.info,"",@"SHT_CUDA_INFO"
	.align	4


	//----- nvinfo : EIATTR_REGCOUNT
	.align		4
        /*0000*/ 	.byte	0x04, 0x2f
        /*0002*/ 	.short	(.L_1 - .L_0)
	.align		4
.L_0:
        /*0004*/ 	.word	index@(_Z9matrixAddPfS_S_i)
        /*0008*/ 	.word	0x00000014


	//----- nvinfo : EIATTR_FRAME_SIZE
	.align		4
.L_1:
        /*000c*/ 	.byte	0x04, 0x11
        /*000e*/ 	.short	(.L_3 - .L_2)
	.align		4
.L_2:
        /*0010*/ 	.word	index@(_Z9matrixAddPfS_S_i)
        /*0014*/ 	.word	0x00000000


	//----- nvinfo : EIATTR_MIN_STACK_SIZE
	.align		4
.L_3:
        /*0018*/ 	.byte	0x04, 0x12
        /*001a*/ 	.short	(.L_5 - .L_4)
	.align		4
.L_4:
        /*001c*/ 	.word	index@(_Z9matrixAddPfS_S_i)
        /*0020*/ 	.word	0x00000000
.L_5:


//--------------------- .nv.compat                --------------------------
	.section	.nv.compat,"",@"SHT_CUDA_COMPAT_INFO"
	.align	4
        /*0000*/ 	.byte	0x02, 0x09, 0x00, 0x00, 0x02, 0x02, 0x01, 0x00, 0x02, 0x05, 0x05, 0x00, 0x03, 0x07, 0x01, 0x01
        /*0010*/ 	.byte	0x02, 0x03, 0x00, 0x00, 0x02, 0x06, 0x01, 0x00, 0x04, 0x0b, 0x08, 0x00, 0x09, 0x00, 0x00, 0x00
        /*0020*/ 	.byte	0x00, 0x00, 0x00, 0x00


//--------------------- .nv.info._Z9matrixAddPfS_S_i --------------------------
	.section	.nv.info._Z9matrixAddPfS_S_i,"",@"SHT_CUDA_INFO"
	.sectionflags	@""
	.align	4


	//----- nvinfo : EIATTR_CUDA_API_VERSION
	.align		4
        /*0000*/ 	.byte	0x04, 0x37
        /*0002*/ 	.short	(.L_7 - .L_6)
.L_6:
        /*0004*/ 	.word	0x00000082


	//----- nvinfo : EIATTR_KPARAM_INFO
	.align		4
.L_7:
        /*0008*/ 	.byte	0x04, 0x17
        /*000a*/ 	.short	(.L_9 - .L_8)
.L_8:
        /*000c*/ 	.word	0x00000000
        /*0010*/ 	.short	0x0003
        /*0012*/ 	.short	0x0018
        /*0014*/ 	.byte	0x00, 0xf0, 0x11, 0x00


	//----- nvinfo : EIATTR_KPARAM_INFO
	.align		4
.L_9:
        /*0018*/ 	.byte	0x04, 0x17
        /*001a*/ 	.short	(.L_11 - .L_10)
.L_10:
        /*001c*/ 	.word	0x00000000
        /*0020*/ 	.short	0x0002
        /*0022*/ 	.short	0x0010
        /*0024*/ 	.byte	0x00, 0xf5, 0x21, 0x00


	//----- nvinfo : EIATTR_KPARAM_INFO
	.align		4
.L_11:
        /*0028*/ 	.byte	0x04, 0x17
        /*002a*/ 	.short	(.L_13 - .L_12)
.L_12:
        /*002c*/ 	.word	0x00000000
        /*0030*/ 	.short	0x0001
        /*0032*/ 	.short	0x0008
        /*0034*/ 	.byte	0x00, 0xf5, 0x21, 0x00


	//----- nvinfo : EIATTR_KPARAM_INFO
	.align		4
.L_13:
        /*0038*/ 	.byte	0x04, 0x17
        /*003a*/ 	.short	(.L_15 - .L_14)
.L_14:
        /*003c*/ 	.word	0x00000000
        /*0040*/ 	.short	0x0000
        /*0042*/ 	.short	0x0000
        /*0044*/ 	.byte	0x00, 0xf5, 0x21, 0x00


	//----- nvinfo : EIATTR_SPARSE_MMA_MASK
	.align		4
.L_15:
        /*0048*/ 	.byte	0x03, 0x50
        /*004a*/ 	.short	0x0000


	//----- nvinfo : EIATTR_MAXREG_COUNT
	.align		4
        /*004c*/ 	.byte	0x03, 0x1b
        /*004e*/ 	.short	0x00ff


	//----- nvinfo : EIATTR_MERCURY_ISA_VERSION
	.align		4
        /*0050*/ 	.byte	0x03, 0x5f
        /*0052*/ 	.short	0x0101


	//----- nvinfo : EIATTR_VRC_CTA_INIT_COUNT
	.align		4
        /*0054*/ 	.byte	0x02, 0x4a
	.zero		1
	.zero		1


	//----- nvinfo : EIATTR_EXIT_INSTR_OFFSETS
	.align		4
        /*0058*/ 	.byte	0x04, 0x1c
        /*005a*/ 	.short	(.L_17 - .L_16)


	//   ....[0]....
.L_16:
        /*005c*/ 	.word	0x00000030


	//   ....[1]....
        /*0060*/ 	.word	0x00000660


	//   ....[2]....
        /*0064*/ 	.word	0x000009f0


	//   ....[3]....
        /*0068*/ 	.word	0x00000c80


	//   ....[4]....
        /*006c*/ 	.word	0x00000e70


	//----- nvinfo : EIATTR_CBANK_PARAM_SIZE
	.align		4
.L_17:
        /*0070*/ 	.byte	0x03, 0x19
        /*0072*/ 	.short	0x001c


	//----- nvinfo : EIATTR_PARAM_CBANK
	.align		4
        /*0074*/ 	.byte	0x04, 0x0a
        /*0076*/ 	.short	(.L_19 - .L_18)
	.align		4
.L_18:
        /*0078*/ 	.word	index@(.nv.constant0._Z9matrixAddPfS_S_i)
        /*007c*/ 	.short	0x0380
        /*007e*/ 	.short	0x001c


	//----- nvinfo : EIATTR_SW_WAR
	.align		4
.L_19:
        /*0080*/ 	.byte	0x04, 0x36
        /*0082*/ 	.short	(.L_21 - .L_20)
.L_20:
        /*0084*/ 	.word	0x00000008
.L_21:


//--------------------- .nv.callgraph             --------------------------
	.section	.nv.callgraph,"",@"SHT_CUDA_CALLGRAPH"
	.align	4
	.sectionentsize	8
	.align		4
        /*0000*/ 	.word	0x00000000
	.align		4
        /*0004*/ 	.word	0xffffffff
	.align		4
        /*0008*/ 	.word	0x00000000
	.align		4
        /*000c*/ 	.word	0xfffffffe
	.align		4
        /*0010*/ 	.word	0x00000000
	.align		4
        /*0014*/ 	.word	0xfffffffd
	.align		4
        /*0018*/ 	.word	0x00000000
	.align		4
        /*001c*/ 	.word	0xfffffffc


//--------------------- .text._Z9matrixAddPfS_S_i --------------------------
	.section	.text._Z9matrixAddPfS_S_i,"ax",@progbits
	.align	128
        .global         _Z9matrixAddPfS_S_i
        .type           _Z9matrixAddPfS_S_i,@function
        .size           _Z9matrixAddPfS_S_i,(.L_x_6 - _Z9matrixAddPfS_S_i)
        .other          _Z9matrixAddPfS_S_i,@"STO_CUDA_ENTRY STV_DEFAULT"
_Z9matrixAddPfS_S_i:
.text._Z9matrixAddPfS_S_i:
[----:B------:R-:W-:Y:S08]  /*0000*/  LDC R1, c[0x0][0x37c] ;  /* 0x0000df00ff017b82 */ /* 0x000ff00000000800 */
[----:B------:R-:W0:Y:S02]  /*0010*/  LDC R2, c[0x0][0x398] ;  /* 0x0000e600ff027b82 */ /* 0x000e240000000800 */
[----:B0-----:R-:W-:-:S13]  /*0020*/  ISETP.GE.AND P0, PT, R2, 0x1, PT ;  /* 0x000000010200780c */ /* 0x001fda0003f06270 */
[----:B------:R-:W-:Y:S05]  /*0030*/  @!P0 EXIT ;  /* 0x000000000000894d */ /* 0x000fea0003800000 */
[----:B------:R-:W0:Y:S01]  /*0040*/  S2R R5, SR_TID.X ;  /* 0x0000000000057919 */ /* 0x000e220000002100 */
[C---:B------:R-:W-:Y:S01]  /*0050*/  ISETP.GE.U32.AND P1, PT, R2.reuse, 0x10, PT ;  /* 0x000000100200780c */ /* 0x040fe20003f26070 */
[----:B------:R-:W1:Y:S01]  /*0060*/  LDCU.64 UR4, c[0x0][0x358] ;  /* 0x00006b00ff0477ac */ /* 0x000e620008000a00 */
[----:B------:R-:W-:Y:S01]  /*0070*/  LOP3.LUT R14, R2, 0xf, RZ, 0xc0, !PT ;  /* 0x0000000f020e7812 */ /* 0x000fe200078ec0ff */
[----:B------:R-:W-:-:S03]  /*0080*/  IMAD.MOV.U32 R3, RZ, RZ, RZ ;  /* 0x000000ffff037224 */ /* 0x000fc600078e00ff */
[----:B------:R-:W-:Y:S01]  /*0090*/  ISETP.NE.AND P0, PT, R14, RZ, PT ;  /* 0x000000ff0e00720c */ /* 0x000fe20003f05270 */
[----:B0-----:R-:W-:-:S06]  /*00a0*/  IMAD R0, R5, R2, RZ ;  /* 0x0000000205007224 */ /* 0x001fcc00078e02ff */
[----:B-1----:R-:W-:Y:S06]  /*00b0*/  @!P1 BRA `(.L_x_0) ;  /* 0x0000000400689947 */ /* 0x002fec0003800000 */
[----:B------:R-:W0:Y:S01]  /*00c0*/  LDCU.128 UR8, c[0x0][0x380] ;  /* 0x00007000ff0877ac */ /* 0x000e220008000c00 */
[----:B------:R-:W-:Y:S02]  /*00d0*/  HFMA2 R4, -RZ, RZ, 0, 1.9073486328125e-06 ;  /* 0x00000020ff047431 */ /* 0x000fe400000001ff */
[----:B------:R-:W-:Y:S01]  /*00e0*/  IMAD.MOV.U32 R5, RZ, RZ, 0x0 ;  /* 0x00000000ff057424 */ /* 0x000fe200078e00ff */
[----:B------:R-:W-:Y:S01]  /*00f0*/  LOP3.LUT R3, R2, 0x7ffffff0, RZ, 0xc0, !PT ;  /* 0x7ffffff002037812 */ /* 0x000fe200078ec0ff */
[----:B------:R-:W1:Y:S03]  /*0100*/  LDCU.64 UR6, c[0x0][0x390] ;  /* 0x00007200ff0677ac */ /* 0x000e660008000a00 */
[----:B------:R-:W-:Y:S01]  /*0110*/  IADD3 R10, PT, PT, -R3, RZ, RZ ;  /* 0x000000ff030a7210 */ /* 0x000fe20007ffe1ff */
[----:B------:R-:W-:-:S03]  /*0120*/  IMAD.WIDE.U32 R4, R0, 0x4, R4 ;  /* 0x0000000400047825 */ /* 0x000fc600078e0004 */
[C---:B0-----:R-:W-:Y:S02]  /*0130*/  IADD3 R11, P2, PT, R4.reuse, UR10, RZ ;  /* 0x0000000a040b7c10 */ /* 0x041fe4000ff5e0ff */
[C---:B------:R-:W-:Y:S02]  /*0140*/  IADD3 R6, P3, PT, R4.reuse, UR8, RZ ;  /* 0x0000000804067c10 */ /* 0x040fe4000ff7e0ff */
[----:B-1----:R-:W-:Y:S02]  /*0150*/  IADD3 R13, P1, PT, R4, UR6, RZ ;  /* 0x00000006040d7c10 */ /* 0x002fe4000ff3e0ff */
[C---:B------:R-:W-:Y:S02]  /*0160*/  IADD3.X R12, PT, PT, R5.reuse, UR11, RZ, P2, !PT ;  /* 0x0000000b050c7c10 */ /* 0x040fe400097fe4ff */
[C---:B------:R-:W-:Y:S02]  /*0170*/  IADD3.X R16, PT, PT, R5.reuse, UR7, RZ, P1, !PT ;  /* 0x0000000705107c10 */ /* 0x040fe40008ffe4ff */
[----:B------:R-:W-:-:S07]  /*0180*/  IADD3.X R7, PT, PT, R5, UR9, RZ, P3, !PT ;  /* 0x0000000905077c10 */ /* 0x000fce0009ffe4ff */
.L_x_1:
[----:B------:R-:W-:Y:S01]  /*0190*/  IMAD.MOV.U32 R4, RZ, RZ, R11 ;  /* 0x000000ffff047224 */ /* 0x000fe200078e000b */
[----:B------:R-:W-:Y:S01]  /*01a0*/  MOV R5, R12 ;  /* 0x0000000c00057202 */ /* 0x000fe20000000f00 */
[----:B--2---:R-:W2:Y:S04]  /*01b0*/  LDG.E R8, desc[UR4][R6.64+-0x20] ;  /* 0xffffe00406087981 */ /* 0x004ea8000c1e1900 */
[----:B------:R-:W2:Y:S02]  /*01c0*/  LDG.E R9, desc[UR4][R4.64+-0x20] ;  /* 0xffffe00404097981 */ /* 0x000ea4000c1e1900 */
[----:B--2---:R-:W-:Y:S01]  /*01d0*/  FADD R11, R8, R9 ;  /* 0x00000009080b7221 */ /* 0x004fe20000000000 */
[----:B------:R-:W-:Y:S01]  /*01e0*/  IMAD.MOV.U32 R8, RZ, RZ, R13 ;  /* 0x000000ffff087224 */ /* 0x000fe200078e000d */
[----:B------:R-:W-:-:S05]  /*01f0*/  MOV R9, R16 ;  /* 0x0000001000097202 */ /* 0x000fca0000000f00 */
[----:B------:R0:W-:Y:S04]  /*0200*/  STG.E desc[UR4][R8.64+-0x20], R11 ;  /* 0xffffe00b08007986 */ /* 0x0001e8000c101904 */
[----:B------:R-:W2:Y:S04]  /*0210*/  LDG.E R12, desc[UR4][R6.64+-0x1c] ;  /* 0xffffe404060c7981 */ /* 0x000ea8000c1e1900 */
[----:B------:R-:W2:Y:S02]  /*0220*/  LDG.E R13, desc[UR4][R4.64+-0x1c] ;  /* 0xffffe404040d7981 */ /* 0x000ea4000c1e1900 */
[----:B--2---:R-:W-:-:S05]  /*0230*/  FADD R13, R12, R13 ;  /* 0x0000000d0c0d7221 */ /* 0x004fca0000000000 */
[----:B------:R1:W-:Y:S04]  /*0240*/  STG.E desc[UR4][R8.64+-0x1c], R13 ;  /* 0xffffe40d08007986 */ /* 0x0003e8000c101904 */
[----:B------:R-:W2:Y:S04]  /*0250*/  LDG.E R12, desc[UR4][R6.64+-0x18] ;  /* 0xffffe804060c7981 */ /* 0x000ea8000c1e1900 */
[----:B------:R-:W2:Y:S02]  /*0260*/  LDG.E R15, desc[UR4][R4.64+-0x18] ;  /* 0xffffe804040f7981 */ /* 0x000ea4000c1e1900 */
[----:B--2---:R-:W-:-:S05]  /*0270*/  FADD R15, R12, R15 ;  /* 0x0000000f0c0f7221 */ /* 0x004fca0000000000 */
[----:B------:R2:W-:Y:S04]  /*0280*/  STG.E desc[UR4][R8.64+-0x18], R15 ;  /* 0xffffe80f08007986 */ /* 0x0005e8000c101904 */
[----:B------:R-:W3:Y:S04]  /*0290*/  LDG.E R12, desc[UR4][R6.64+-0x14] ;  /* 0xffffec04060c7981 */ /* 0x000ee8000c1e1900 */
[----:B------:R-:W3:Y:S02]  /*02a0*/  LDG.E R17, desc[UR4][R4.64+-0x14] ;  /* 0xffffec0404117981 */ /* 0x000ee4000c1e1900 */
[----:B---3--:R-:W-:-:S05]  /*02b0*/  FADD R17, R12, R17 ;  /* 0x000000110c117221 */ /* 0x008fca0000000000 */
[----:B------:R3:W-:Y:S04]  /*02c0*/  STG.E desc[UR4][R8.64+-0x14], R17 ;  /* 0xffffec1108007986 */ /* 0x0007e8000c101904 */
[----:B0-----:R-:W4:Y:S04]  /*02d0*/  LDG.E R11, desc[UR4][R6.64+-0x10] ;  /* 0xfffff004060b7981 */ /* 0x001f28000c1e1900 */
[----:B------:R-:W4:Y:S02]  /*02e0*/  LDG.E R12, desc[UR4][R4.64+-0x10] ;  /* 0xfffff004040c7981 */ /* 0x000f24000c1e1900 */
[----:B----4-:R-:W-:-:S05]  /*02f0*/  FADD R11, R11, R12 ;  /* 0x0000000c0b0b7221 */ /* 0x010fca0000000000 */
[----:B------:R0:W-:Y:S04]  /*0300*/  STG.E desc[UR4][R8.64+-0x10], R11 ;  /* 0xfffff00b08007986 */ /* 0x0001e8000c101904 */
[----:B------:R-:W4:Y:S04]  /*0310*/  LDG.E R12, desc[UR4][R6.64+-0xc] ;  /* 0xfffff404060c7981 */ /* 0x000f28000c1e1900 */
[----:B-1----:R-:W4:Y:S02]  /*0320*/  LDG.E R13, desc[UR4][R4.64+-0xc] ;  /* 0xfffff404040d7981 */ /* 0x002f24000c1e1900 */
[----:B----4-:R-:W-:-:S05]  /*0330*/  FADD R13, R12, R13 ;  /* 0x0000000d0c0d7221 */ /* 0x010fca0000000000 */
[----:B------:R1:W-:Y:S04]  /*0340*/  STG.E desc[UR4][R8.64+-0xc], R13 ;  /* 0xfffff40d08007986 */ /* 0x0003e8000c101904 */
[----:B------:R-:W4:Y:S04]  /*0350*/  LDG.E R12, desc[UR4][R6.64+-0x8] ;  /* 0xfffff804060c7981 */ /* 0x000f28000c1e1900 */
[----:B--2---:R-:W4:Y:S02]  /*0360*/  LDG.E R15, desc[UR4][R4.64+-0x8] ;  /* 0xfffff804040f7981 */ /* 0x004f24000c1e1900 */
[----:B----4-:R-:W-:-:S05]  /*0370*/  FADD R15, R12, R15 ;  /* 0x0000000f0c0f7221 */ /* 0x010fca0000000000 */
[----:B------:R2:W-:Y:S04]  /*0380*/  STG.E desc[UR4][R8.64+-0x8], R15 ;  /* 0xfffff80f08007986 */ /* 0x0005e8000c101904 */
[----:B------:R-:W4:Y:S04]  /*0390*/  LDG.E R12, desc[UR4][R6.64+-0x4] ;  /* 0xfffffc04060c7981 */ /* 0x000f28000c1e1900 */
[----:B---3--:R-:W4:Y:S02]  /*03a0*/  LDG.E R17, desc[UR4][R4.64+-0x4] ;  /* 0xfffffc0404117981 */ /* 0x008f24000c1e1900 */
[----:B----4-:R-:W-:-:S05]  /*03b0*/  FADD R17, R12, R17 ;  /* 0x000000110c117221 */ /* 0x010fca0000000000 */
        /* <DEDUP_REMOVED lines=26> */
[----:B--2---:R-:W4:Y:S01]  /*0560*/  LDG.E R15, desc[UR4][R4.64+0x18] ;  /* 0x00001804040f7981 */ /* 0x004f22000c1e1900 */
[----:B------:R-:W-:Y:S02]  /*0570*/  VIADD R10, R10, 0x10 ;  /* 0x000000100a0a7836 */ /* 0x000fe40000000000 */
[----:B----4-:R-:W-:-:S05]  /*0580*/  FADD R15, R12, R15 ;  /* 0x0000000f0c0f7221 */ /* 0x010fca0000000000 */
[----:B------:R2:W-:Y:S04]  /*0590*/  STG.E desc[UR4][R8.64+0x18], R15 ;  /* 0x0000180f08007986 */ /* 0x0005e8000c101904 */
[----:B------:R4:W5:Y:S04]  /*05a0*/  LDG.E R12, desc[UR4][R6.64+0x1c] ;  /* 0x00001c04060c7981 */ /* 0x000968000c1e1900 */
[----:B---3--:R-:W5:Y:S01]  /*05b0*/  LDG.E R17, desc[UR4][R4.64+0x1c] ;  /* 0x00001c0404117981 */ /* 0x008f62000c1e1900 */
[----:B------:R-:W-:Y:S02]  /*05c0*/  ISETP.NE.AND P1, PT, R10, RZ, PT ;  /* 0x000000ff0a00720c */ /* 0x000fe40003f25270 */
[----:B0-----:R-:W-:-:S02]  /*05d0*/  IADD3 R11, P3, PT, R4, 0x40, RZ ;  /* 0x00000040040b7810 */ /* 0x001fc40007f7e0ff */
[----:B-1----:R-:W-:Y:S02]  /*05e0*/  IADD3 R13, P2, PT, R8, 0x40, RZ ;  /* 0x00000040080d7810 */ /* 0x002fe40007f5e0ff */
[----:B----4-:R-:W-:Y:S02]  /*05f0*/  IADD3 R6, P4, PT, R6, 0x40, RZ ;  /* 0x0000004006067810 */ /* 0x010fe40007f9e0ff */
[----:B------:R-:W-:Y:S02]  /*0600*/  IADD3.X R16, PT, PT, RZ, R9, RZ, P2, !PT ;  /* 0x00000009ff107210 */ /* 0x000fe400017fe4ff */
[----:B------:R-:W-:Y:S01]  /*0610*/  IADD3.X R7, PT, PT, RZ, R7, RZ, P4, !PT ;  /* 0x00000007ff077210 */ /* 0x000fe200027fe4ff */
[----:B-----5:R-:W-:Y:S01]  /*0620*/  FADD R17, R12, R17 ;  /* 0x000000110c117221 */ /* 0x020fe20000000000 */
[----:B------:R-:W-:-:S04]  /*0630*/  IMAD.X R12, RZ, RZ, R5, P3 ;  /* 0x000000ffff0c7224 */ /* 0x000fc800018e0605 */
[----:B------:R2:W-:Y:S01]  /*0640*/  STG.E desc[UR4][R8.64+0x1c], R17 ;  /* 0x00001c1108007986 */ /* 0x0005e2000c101904 */
[----:B------:R-:W-:Y:S05]  /*0650*/  @P1 BRA `(.L_x_1) ;  /* 0xfffffff800cc1947 */ /* 0x000fea000383ffff */
.L_x_0:
[----:B------:R-:W-:Y:S05]  /*0660*/  @!P0 EXIT ;  /* 0x000000000000894d */ /* 0x000fea0003800000 */
[----:B------:R-:W-:Y:S02]  /*0670*/  ISETP.GE.U32.AND P1, PT, R14, 0x8, PT ;  /* 0x000000080e00780c */ /* 0x000fe40003f26070 */
[----:B------:R-:W-:-:S04]  /*0680*/  LOP3.LUT R16, R2, 0x7, RZ, 0xc0, !PT ;  /* 0x0000000702107812 */ /* 0x000fc800078ec0ff */
[----:B------:R-:W-:-:S07]  /*0690*/  ISETP.NE.AND P0, PT, R16, RZ, PT ;  /* 0x000000ff1000720c */ /* 0x000fce0003f05270 */
[----:B------:R-:W-:Y:S06]  /*06a0*/  @!P1 BRA `(.L_x_2) ;  /* 0x0000000000d09947 */ /* 0x000fec0003800000 */
[----:B------:R-:W0:Y:S01]  /*06b0*/  LDC.64 R10, c[0x0][0x380] ;  /* 0x0000e000ff0a7b82 */ /* 0x000e220000000a00 */
[C---:B------:R-:W-:Y:S01]  /*06c0*/  IMAD.IADD R5, R0.reuse, 0x1, R3 ;  /* 0x0000000100057824 */ /* 0x040fe200078e0203 */
[----:B------:R-:W1:Y:S06]  /*06d0*/  LDCU.128 UR8, c[0x0][0x380] ;  /* 0x00007000ff0877ac */ /* 0x000e6c0008000c00 */
[----:B------:R-:W3:Y:S08]  /*06e0*/  LDC.64 R12, c[0x0][0x388] ;  /* 0x0000e200ff0c7b82 */ /* 0x000ef00000000a00 */
[----:B--2---:R-:W2:Y:S01]  /*06f0*/  LDC.64 R8, c[0x0][0x390] ;  /* 0x0000e400ff087b82 */ /* 0x004ea20000000a00 */
[----:B------:R-:W-:Y:S01]  /*0700*/  IADD3 R17, P1, PT, R0, R3, RZ ;  /* 0x0000000300117210 */ /* 0x000fe20007f3e0ff */
[----:B------:R-:W4:Y:S01]  /*0710*/  LDCU.64 UR6, c[0x0][0x390] ;  /* 0x00007200ff0677ac */ /* 0x000f220008000a00 */
[----:B0-----:R-:W-:-:S06]  /*0720*/  IMAD.WIDE.U32 R10, R5, 0x4, R10 ;  /* 0x00000004050a7825 */ /* 0x001fcc00078e000a */
[----:B------:R-:W5:Y:S01]  /*0730*/  LDG.E R10, desc[UR4][R10.64] ;  /* 0x000000040a0a7981 */ /* 0x000f62000c1e1900 */
[----:B---3--:R-:W-:-:S06]  /*0740*/  IMAD.WIDE.U32 R12, R5, 0x4, R12 ;  /* 0x00000004050c7825 */ /* 0x008fcc00078e000c */
[----:B------:R-:W5:Y:S01]  /*0750*/  LDG.E R13, desc[UR4][R12.64] ;  /* 0x000000040c0d7981 */ /* 0x000f62000c1e1900 */
[----:B------:R-:W-:Y:S01]  /*0760*/  IADD3.X R4, PT, PT, RZ, RZ, RZ, P1, !PT ;  /* 0x000000ffff047210 */ /* 0x000fe20000ffe4ff */
[----:B------:R-:W-:-:S03]  /*0770*/  IMAD.SHL.U32 R14, R17, 0x4, RZ ;  /* 0x00000004110e7824 */ /* 0x000fc600078e00ff */
[----:B------:R-:W-:Y:S02]  /*0780*/  SHF.L.U64.HI R17, R17, 0x2, R4 ;  /* 0x0000000211117819 */ /* 0x000fe40000010204 */
[C---:B-1----:R-:W-:Y:S02]  /*0790*/  IADD3 R6, P1, PT, R14.reuse, UR8, RZ ;  /* 0x000000080e067c10 */ /* 0x042fe4000ff3e0ff */
[----:B------:R-:W-:Y:S02]  /*07a0*/  IADD3 R4, P2, PT, R14, UR10, RZ ;  /* 0x0000000a0e047c10 */ /* 0x000fe4000ff5e0ff */
[----:B------:R-:W-:Y:S01]  /*07b0*/  IADD3.X R7, PT, PT, R17, UR9, RZ, P1, !PT ;  /* 0x0000000911077c10 */ /* 0x000fe20008ffe4ff */
[----:B-----5:R-:W-:Y:S01]  /*07c0*/  FADD R15, R10, R13 ;  /* 0x0000000d0a0f7221 */ /* 0x020fe20000000000 */
[----:B--2---:R-:W-:Y:S01]  /*07d0*/  IMAD.WIDE.U32 R10, R5, 0x4, R8 ;  /* 0x00000004050a7825 */ /* 0x004fe200078e0008 */
[----:B------:R-:W-:-:S04]  /*07e0*/  IADD3.X R5, PT, PT, R17, UR11, RZ, P2, !PT ;  /* 0x0000000b11057c10 */ /* 0x000fc800097fe4ff */
[----:B------:R0:W-:Y:S04]  /*07f0*/  STG.E desc[UR4][R10.64], R15 ;  /* 0x0000000f0a007986 */ /* 0x0001e8000c101904 */
[----:B------:R-:W2:Y:S04]  /*0800*/  LDG.E R12, desc[UR4][R6.64+0x4] ;  /* 0x00000404060c7981 */ /* 0x000ea8000c1e1900 */
[----:B------:R-:W2:Y:S01]  /*0810*/  LDG.E R13, desc[UR4][R4.64+0x4] ;  /* 0x00000404040d7981 */ /* 0x000ea2000c1e1900 */
[----:B----4-:R-:W-:-:S04]  /*0820*/  IADD3 R8, P1, PT, R14, UR6, RZ ;  /* 0x000000060e087c10 */ /* 0x010fc8000ff3e0ff */
[----:B------:R-:W-:Y:S01]  /*0830*/  IADD3.X R9, PT, PT, R17, UR7, RZ, P1, !PT ;  /* 0x0000000711097c10 */ /* 0x000fe20008ffe4ff */
[----:B--2---:R-:W-:-:S05]  /*0840*/  FADD R13, R12, R13 ;  /* 0x0000000d0c0d7221 */ /* 0x004fca0000000000 */
[----:B------:R1:W-:Y:S04]  /*0850*/  STG.E desc[UR4][R8.64+0x4], R13 ;  /* 0x0000040d08007986 */ /* 0x0003e8000c101904 */
[----:B------:R-:W2:Y:S04]  /*0860*/  LDG.E R12, desc[UR4][R6.64+0x8] ;  /* 0x00000804060c7981 */ /* 0x000ea8000c1e1900 */
[----:B------:R-:W2:Y:S02]  /*0870*/  LDG.E R17, desc[UR4][R4.64+0x8] ;  /* 0x0000080404117981 */ /* 0x000ea4000c1e1900 */
[----:B--2---:R-:W-:-:S05]  /*0880*/  FADD R17, R12, R17 ;  /* 0x000000110c117221 */ /* 0x004fca0000000000 */
[----:B------:R2:W-:Y:S04]  /*0890*/  STG.E desc[UR4][R8.64+0x8], R17 ;  /* 0x0000081108007986 */ /* 0x0005e8000c101904 */
[----:B0-----:R-:W3:Y:S04]  /*08a0*/  LDG.E R10, desc[UR4][R6.64+0xc] ;  /* 0x00000c04060a7981 */ /* 0x001ee8000c1e1900 */
[----:B------:R-:W3:Y:S02]  /*08b0*/  LDG.E R11, desc[UR4][R4.64+0xc] ;  /* 0x00000c04040b7981 */ /* 0x000ee4000c1e1900 */
[----:B---3--:R-:W-:-:S05]  /*08c0*/  FADD R11, R10, R11 ;  /* 0x0000000b0a0b7221 */ /* 0x008fca0000000000 */
[----:B------:R0:W-:Y:S04]  /*08d0*/  STG.E desc[UR4][R8.64+0xc], R11 ;  /* 0x00000c0b08007986 */ /* 0x0001e8000c101904 */
[----:B------:R-:W3:Y:S04]  /*08e0*/  LDG.E R10, desc[UR4][R6.64+0x10] ;  /* 0x00001004060a7981 */ /* 0x000ee8000c1e1900 */
[----:B------:R-:W3:Y:S02]  /*08f0*/  LDG.E R15, desc[UR4][R4.64+0x10] ;  /* 0x00001004040f7981 */ /* 0x000ee4000c1e1900 */
[----:B---3--:R-:W-:-:S05]  /*0900*/  FADD R15, R10, R15 ;  /* 0x0000000f0a0f7221 */ /* 0x008fca0000000000 */
        /* <DEDUP_REMOVED lines=9> */
[----:B------:R-:W2:Y:S04]  /*09a0*/  LDG.E R10, desc[UR4][R6.64+0x1c] ;  /* 0x00001c04060a7981 */ /* 0x000ea8000c1e1900 */
[----:B0-----:R-:W2:Y:S01]  /*09b0*/  LDG.E R11, desc[UR4][R4.64+0x1c] ;  /* 0x00001c04040b7981 */ /* 0x001ea2000c1e1900 */
[----:B------:R-:W-:Y:S01]  /*09c0*/  IADD3 R3, PT, PT, R3, 0x8, RZ ;  /* 0x0000000803037810 */ /* 0x000fe20007ffe0ff */
[----:B--2---:R-:W-:-:S05]  /*09d0*/  FADD R11, R10, R11 ;  /* 0x0000000b0a0b7221 */ /* 0x004fca0000000000 */
[----:B------:R3:W-:Y:S02]  /*09e0*/  STG.E desc[UR4][R8.64+0x1c], R11 ;  /* 0x00001c0b08007986 */ /* 0x0007e4000c101904 */
.L_x_2:
[----:B------:R-:W-:Y:S05]  /*09f0*/  @!P0 EXIT ;  /* 0x000000000000894d */ /* 0x000fea0003800000 */
[----:B------:R-:W-:Y:S02]  /*0a00*/  ISETP.GE.U32.AND P1, PT, R16, 0x4, PT ;  /* 0x000000041000780c */ /* 0x000fe40003f26070 */
[----:B------:R-:W-:-:S04]  /*0a10*/  LOP3.LUT R2, R2, 0x3, RZ, 0xc0, !PT ;  /* 0x0000000302027812 */ /* 0x000fc800078ec0ff */
[----:B------:R-:W-:-:S07]  /*0a20*/  ISETP.NE.AND P0, PT, R2, RZ, PT ;  /* 0x000000ff0200720c */ /* 0x000fce0003f05270 */
[----:B------:R-:W-:Y:S06]  /*0a30*/  @!P1 BRA `(.L_x_3) ;  /* 0x0000000000909947 */ /* 0x000fec0003800000 */
[----:B------:R-:W0:Y:S01]  /*0a40*/  LDC.64 R4, c[0x0][0x380] ;  /* 0x0000e000ff047b82 */ /* 0x000e220000000a00 */
[----:B--23--:R-:W-:Y:S01]  /*0a50*/  IMAD.IADD R17, R0, 0x1, R3 ;  /* 0x0000000100117824 */ /* 0x00cfe200078e0203 */
[----:B------:R-:W1:Y:S01]  /*0a60*/  LDCU.128 UR8, c[0x0][0x380] ;  /* 0x00007000ff0877ac */ /* 0x000e620008000c00 */
[----:B------:R-:W2:Y:S05]  /*0a70*/  LDCU.64 UR6, c[0x0][0x390] ;  /* 0x00007200ff0677ac */ /* 0x000eaa0008000a00 */
[----:B------:R-:W3:Y:S08]  /*0a80*/  LDC.64 R6, c[0x0][0x388] ;  /* 0x0000e200ff067b82 */ /* 0x000ef00000000a00 */
[----:B------:R-:W4:Y:S01]  /*0a90*/  LDC.64 R12, c[0x0][0x390] ;  /* 0x0000e400ff0c7b82 */ /* 0x000f220000000a00 */
[----:B0-----:R-:W-:-:S06]  /*0aa0*/  IMAD.WIDE.U32 R8, R17, 0x4, R4 ;  /* 0x0000000411087825 */ /* 0x001fcc00078e0004 */
[----:B------:R-:W5:Y:S01]  /*0ab0*/  LDG.E R8, desc[UR4][R8.64] ;  /* 0x0000000408087981 */ /* 0x000f62000c1e1900 */
[----:B---3--:R-:W-:-:S06]  /*0ac0*/  IMAD.WIDE.U32 R10, R17, 0x4, R6 ;  /* 0x00000004110a7825 */ /* 0x008fcc00078e0006 */
[----:B------:R-:W5:Y:S01]  /*0ad0*/  LDG.E R11, desc[UR4][R10.64] ;  /* 0x000000040a0b7981 */ /* 0x000f62000c1e1900 */
[----:B------:R-:W-:-:S04]  /*0ae0*/  IADD3 R4, P1, PT, R0, R3, RZ ;  /* 0x0000000300047210 */ /* 0x000fc80007f3e0ff */
[----:B------:R-:W-:Y:S01]  /*0af0*/  IADD3.X R5, PT, PT, RZ, RZ, RZ, P1, !PT ;  /* 0x000000ffff057210 */ /* 0x000fe20000ffe4ff */
[----:B------:R-:W-:-:S03]  /*0b00*/  IMAD.SHL.U32 R16, R4, 0x4, RZ ;  /* 0x0000000404107824 */ /* 0x000fc600078e00ff */
[----:B------:R-:W-:Y:S02]  /*0b10*/  SHF.L.U64.HI R14, R4, 0x2, R5 ;  /* 0x00000002040e7819 */ /* 0x000fe40000010205 */
[C---:B-1----:R-:W-:Y:S02]  /*0b20*/  IADD3 R6, P1, PT, R16.reuse, UR8, RZ ;  /* 0x0000000810067c10 */ /* 0x042fe4000ff3e0ff */
[----:B------:R-:W-:Y:S01]  /*0b30*/  IADD3 R4, P2, PT, R16, UR10, RZ ;  /* 0x0000000a10047c10 */ /* 0x000fe2000ff5e0ff */
[----:B----4-:R-:W-:Y:S01]  /*0b40*/  IMAD.WIDE.U32 R12, R17, 0x4, R12 ;  /* 0x00000004110c7825 */ /* 0x010fe200078e000c */
[C---:B------:R-:W-:Y:S02]  /*0b50*/  IADD3.X R7, PT, PT, R14.reuse, UR9, RZ, P1, !PT ;  /* 0x000000090e077c10 */ /* 0x040fe40008ffe4ff */
[----:B------:R-:W-:Y:S01]  /*0b60*/  IADD3.X R5, PT, PT, R14, UR11, RZ, P2, !PT ;  /* 0x0000000b0e057c10 */ /* 0x000fe200097fe4ff */
[----:B-----5:R-:W-:-:S05]  /*0b70*/  FADD R15, R8, R11 ;  /* 0x0000000b080f7221 */ /* 0x020fca0000000000 */
[----:B------:R0:W-:Y:S04]  /*0b80*/  STG.E desc[UR4][R12.64], R15 ;  /* 0x0000000f0c007986 */ /* 0x0001e8000c101904 */
[----:B------:R-:W3:Y:S04]  /*0b90*/  LDG.E R10, desc[UR4][R6.64+0x4] ;  /* 0x00000404060a7981 */ /* 0x000ee8000c1e1900 */
[----:B------:R-:W3:Y:S01]  /*0ba0*/  LDG.E R11, desc[UR4][R4.64+0x4] ;  /* 0x00000404040b7981 */ /* 0x000ee2000c1e1900 */
[----:B--2---:R-:W-:-:S04]  /*0bb0*/  IADD3 R8, P1, PT, R16, UR6, RZ ;  /* 0x0000000610087c10 */ /* 0x004fc8000ff3e0ff */
[----:B------:R-:W-:Y:S01]  /*0bc0*/  IADD3.X R9, PT, PT, R14, UR7, RZ, P1, !PT ;  /* 0x000000070e097c10 */ /* 0x000fe20008ffe4ff */
[----:B---3--:R-:W-:-:S05]  /*0bd0*/  FADD R11, R10, R11 ;  /* 0x0000000b0a0b7221 */ /* 0x008fca0000000000 */
[----:B------:R1:W-:Y:S04]  /*0be0*/  STG.E desc[UR4][R8.64+0x4], R11 ;  /* 0x0000040b08007986 */ /* 0x0003e8000c101904 */
[----:B------:R-:W2:Y:S04]  /*0bf0*/  LDG.E R10, desc[UR4][R6.64+0x8] ;  /* 0x00000804060a7981 */ /* 0x000ea8000c1e1900 */
[----:B------:R-:W2:Y:S02]  /*0c00*/  LDG.E R17, desc[UR4][R4.64+0x8] ;  /* 0x0000080404117981 */ /* 0x000ea4000c1e1900 */
[----:B--2---:R-:W-:-:S05]  /*0c10*/  FADD R17, R10, R17 ;  /* 0x000000110a117221 */ /* 0x004fca0000000000 */
[----:B------:R1:W-:Y:S04]  /*0c20*/  STG.E desc[UR4][R8.64+0x8], R17 ;  /* 0x0000081108007986 */ /* 0x0003e8000c101904 */
[----:B------:R-:W2:Y:S04]  /*0c30*/  LDG.E R10, desc[UR4][R6.64+0xc] ;  /* 0x00000c04060a7981 */ /* 0x000ea8000c1e1900 */
[----:B0-----:R-:W2:Y:S01]  /*0c40*/  LDG.E R13, desc[UR4][R4.64+0xc] ;  /* 0x00000c04040d7981 */ /* 0x001ea2000c1e1900 */
[----:B------:R-:W-:Y:S01]  /*0c50*/  IADD3 R3, PT, PT, R3, 0x4, RZ ;  /* 0x0000000403037810 */ /* 0x000fe20007ffe0ff */
[----:B--2---:R-:W-:-:S05]  /*0c60*/  FADD R13, R10, R13 ;  /* 0x0000000d0a0d7221 */ /* 0x004fca0000000000 */
[----:B------:R1:W-:Y:S02]  /*0c70*/  STG.E desc[UR4][R8.64+0xc], R13 ;  /* 0x00000c0d08007986 */ /* 0x0003e4000c101904 */
.L_x_3:
[----:B------:R-:W-:Y:S05]  /*0c80*/  @!P0 EXIT ;  /* 0x000000000000894d */ /* 0x000fea0003800000 */
[----:B------:R-:W0:Y:S01]  /*0c90*/  LDC.64 R4, c[0x0][0x390] ;  /* 0x0000e400ff047b82 */ /* 0x000e220000000a00 */
[----:B------:R-:W-:Y:S02]  /*0ca0*/  IMAD.IADD R3, R0, 0x1, R3 ;  /* 0x0000000100037824 */ /* 0x000fe400078e0203 */
[----:B------:R-:W-:-:S05]  /*0cb0*/  IMAD.MOV R0, RZ, RZ, -R2 ;  /* 0x000000ffff007224 */ /* 0x000fca00078e0a02 */
[----:B------:R-:W4:Y:S08]  /*0cc0*/  LDC.64 R6, c[0x0][0x388] ;  /* 0x0000e200ff067b82 */ /* 0x000f300000000a00 */
[----:B-123--:R-:W1:Y:S01]  /*0cd0*/  LDC.64 R8, c[0x0][0x380] ;  /* 0x0000e000ff087b82 */ /* 0x00ee620000000a00 */
[----:B0-----:R-:W-:-:S04]  /*0ce0*/  IMAD.WIDE.U32 R4, R3, 0x4, R4 ;  /* 0x0000000403047825 */ /* 0x001fc800078e0004 */
[----:B------:R-:W-:Y:S01]  /*0cf0*/  IMAD.MOV.U32 R13, RZ, RZ, R5 ;  /* 0x000000ffff0d7224 */ /* 0x000fe200078e0005 */
[----:B------:R-:W-:Y:S01]  /*0d00*/  MOV R10, R4 ;  /* 0x00000004000a7202 */ /* 0x000fe20000000f00 */
[----:B----4-:R-:W-:-:S05]  /*0d10*/  IMAD.WIDE.U32 R6, R3, 0x4, R6 ;  /* 0x0000000403067825 */ /* 0x010fca00078e0006 */
[----:B------:R-:W-:Y:S01]  /*0d20*/  MOV R11, R7 ;  /* 0x00000007000b7202 */ /* 0x000fe20000000f00 */
[----:B-1----:R-:W-:-:S07]  /*0d30*/  IMAD.WIDE.U32 R8, R3, 0x4, R8 ;  /* 0x0000000403087825 */ /* 0x002fce00078e0008 */
.L_x_4:
[----:B0-----:R-:W-:Y:S01]  /*0d40*/  MOV R2, R8 ;  /* 0x0000000800027202 */ /* 0x001fe20000000f00 */
[----:B------:R-:W-:Y:S01]  /*0d50*/  IMAD.MOV.U32 R5, RZ, RZ, R11 ;  /* 0x000000ffff057224 */ /* 0x000fe200078e000b */
[----:B------:R-:W-:Y:S01]  /*0d60*/  MOV R4, R6 ;  /* 0x0000000600047202 */ /* 0x000fe20000000f00 */
[----:B------:R-:W-:-:S04]  /*0d70*/  IMAD.MOV.U32 R3, RZ, RZ, R9 ;  /* 0x000000ffff037224 */ /* 0x000fc800078e0009 */
[----:B------:R-:W2:Y:S04]  /*0d80*/  LDG.E R5, desc[UR4][R4.64] ;  /* 0x0000000404057981 */ /* 0x000ea8000c1e1900 */
[----:B------:R0:W2:Y:S01]  /*0d90*/  LDG.E R2, desc[UR4][R2.64] ;  /* 0x0000000402027981 */ /* 0x0000a2000c1e1900 */
[----:B------:R-:W-:-:S04]  /*0da0*/  IADD3 R0, PT, PT, R0, 0x1, RZ ;  /* 0x0000000100007810 */ /* 0x000fc80007ffe0ff */
[----:B------:R-:W-:Y:S02]  /*0db0*/  ISETP.NE.AND P0, PT, R0, RZ, PT ;  /* 0x000000ff0000720c */ /* 0x000fe40003f05270 */
[----:B------:R-:W-:Y:S01]  /*0dc0*/  IADD3 R8, P3, PT, R8, 0x4, RZ ;  /* 0x0000000408087810 */ /* 0x000fe20007f7e0ff */
[----:B0-----:R-:W-:Y:S01]  /*0dd0*/  IMAD.MOV.U32 R3, RZ, RZ, R13 ;  /* 0x000000ffff037224 */ /* 0x001fe200078e000d */
[----:B------:R-:W-:-:S03]  /*0de0*/  IADD3 R6, P2, PT, R6, 0x4, RZ ;  /* 0x0000000406067810 */ /* 0x000fc60007f5e0ff */
[----:B------:R-:W-:Y:S01]  /*0df0*/  IMAD.X R9, RZ, RZ, R9, P3 ;  /* 0x000000ffff097224 */ /* 0x000fe200018e0609 */
[----:B------:R-:W-:Y:S01]  /*0e00*/  IADD3.X R11, PT, PT, RZ, R11, RZ, P2, !PT ;  /* 0x0000000bff0b7210 */ /* 0x000fe200017fe4ff */
[----:B--2---:R-:W-:Y:S01]  /*0e10*/  FADD R7, R2, R5 ;  /* 0x0000000502077221 */ /* 0x004fe20000000000 */
[----:B------:R-:W-:Y:S02]  /*0e20*/  MOV R2, R10 ;  /* 0x0000000a00027202 */ /* 0x000fe40000000f00 */
[----:B------:R-:W-:-:S03]  /*0e30*/  IADD3 R10, P1, PT, R10, 0x4, RZ ;  /* 0x000000040a0a7810 */ /* 0x000fc60007f3e0ff */
[----:B------:R0:W-:Y:S02]  /*0e40*/  STG.E desc[UR4][R2.64], R7 ;  /* 0x0000000702007986 */ /* 0x0001e4000c101904 */
[----:B------:R-:W-:Y:S01]  /*0e50*/  IMAD.X R13, RZ, RZ, R13, P1 ;  /* 0x000000ffff0d7224 */ /* 0x000fe200008e060d */
[----:B------:R-:W-:Y:S07]  /*0e60*/  @P0 BRA `(.L_x_4) ;  /* 0xfffffffc00b40947 */ /* 0x000fee000383ffff */
[----:B------:R-:W-:Y:S05]  /*0e70*/  EXIT ;  /* 0x000000000000794d */ /* 0x000fea0003800000 */
.L_x_5:
[----:B------:R-:W-:-:S00]  /*0e80*/  BRA `(.L_x_5) ;  /* 0xfffffffc00fc7947 */ /* 0x000fc0000383ffff */
[----:B------:R-:W-:-:S00]  /*0e90*/  NOP ;  /* 0x0000000000007918 */ /* 0x000fc00000000000 */
        /* <DEDUP_REMOVED lines=14> */
.L_x_6:


//--------------------- .nv.shared.reserved.0     --------------------------
	.section	.nv.shared.reserved.0,"aw",@nobits
	.weak		__nv_reservedSMEM_offset_0_alias
	.size		__nv_reservedSMEM_offset_0_alias, 0, 64
	.other		__nv_reservedSMEM_offset_0_alias,@"STO_CUDA_RESERVED_SHARED STV_DEFAULT"
__nv_reservedSMEM_offset_0_alias:
	.zero		0
	.zero		64


//--------------------- .nv.constant0._Z9matrixAddPfS_S_i --------------------------
	.section	.nv.constant0._Z9matrixAddPfS_S_i,"a",@progbits
	.sectionflags	@""
	.align	4
.nv.constant0._Z9matrixAddPfS_S_i:
	.zero		924


//--------------------- SYMBOLS --------------------------

	.type		.nv.reservedSmem.offset0,@object
	.size		.nv.reservedSmem.offset0,0x4
